	.headerflags	@"EF_CUDA_TEXMODE_UNIFIED EF_CUDA_64BIT_ADDRESS EF_CUDA_ACCELERATORS EF_CUDA_SM90 EF_CUDA_VIRTUAL_SM(EF_CUDA_SM90)"
	.elftype	@"ET_EXEC"


//--------------------- .nv.info                  --------------------------
	.section	.nv.info,"",@"SHT_CUDA_INFO"
	.align	4


	//----- nvinfo : EIATTR_REGCOUNT
	.align		4
        /*0000*/ 	.byte	0x04, 0x2f
        /*0002*/ 	.short	(.L_1 - .L_0)
	.align		4
.L_0:
        /*0004*/ 	.word	index@(triton_poi_fused_cat_4)
        /*0008*/ 	.word	0x00000020


	//----- nvinfo : EIATTR_MIN_STACK_SIZE
	.align		4
.L_1:
        /*000c*/ 	.byte	0x04, 0x12
        /*000e*/ 	.short	(.L_3 - .L_2)
	.align		4
.L_2:
        /*0010*/ 	.word	index@(triton_poi_fused_cat_4)
        /*0014*/ 	.word	0x00000000


	//----- nvinfo : EIATTR_FRAME_SIZE
	.align		4
.L_3:
        /*0018*/ 	.byte	0x04, 0x11
        /*001a*/ 	.short	(.L_5 - .L_4)
	.align		4
.L_4:
        /*001c*/ 	.word	index@(triton_poi_fused_cat_4)
        /*0020*/ 	.word	0x00000000


	//----- nvinfo : EIATTR_MIN_STACK_SIZE
	.align		4
.L_5:
        /*0024*/ 	.byte	0x04, 0x12
        /*0026*/ 	.short	(.L_7 - .L_6)
	.align		4
.L_6:
        /*0028*/ 	.word	index@(triton_poi_fused_cat_4)
        /*002c*/ 	.word	0x00000000
.L_7:


//--------------------- .nv.info.triton_poi_fused_cat_4 --------------------------
	.section	.nv.info.triton_poi_fused_cat_4,"",@"SHT_CUDA_INFO"
	.sectionflags	@""
	.align	4


	//----- nvinfo : EIATTR_CUDA_API_VERSION
	.align		4
        /*0000*/ 	.byte	0x04, 0x37
        /*0002*/ 	.short	(.L_9 - .L_8)
.L_8:
        /*0004*/ 	.word	0x0000007c


	//----- nvinfo : EIATTR_KPARAM_INFO
	.align		4
.L_9:
        /*0008*/ 	.byte	0x04, 0x17
        /*000a*/ 	.short	(.L_11 - .L_10)
.L_10:
        /*000c*/ 	.word	0x00000000
        /*0010*/ 	.short	0x0004
        /*0012*/ 	.short	0x0020
        /*0014*/ 	.byte	0x00, 0xf0, 0x11, 0x00


	//----- nvinfo : EIATTR_KPARAM_INFO
	.align		4
.L_11:
        /*0018*/ 	.byte	0x04, 0x17
        /*001a*/ 	.short	(.L_13 - .L_12)
.L_12:
        /*001c*/ 	.word	0x00000000
        /*0020*/ 	.short	0x0003
        /*0022*/ 	.short	0x0018
        /*0024*/ 	.byte	0x00, 0xf4, 0x21, 0x00


	//----- nvinfo : EIATTR_KPARAM_INFO
	.align		4
.L_13:
        /*0028*/ 	.byte	0x04, 0x17
        /*002a*/ 	.short	(.L_15 - .L_14)
.L_14:
        /*002c*/ 	.word	0x00000000
        /*0030*/ 	.short	0x0002
        /*0032*/ 	.short	0x0010
        /*0034*/ 	.byte	0x00, 0xf4, 0x21, 0x00


	//----- nvinfo : EIATTR_KPARAM_INFO
	.align		4
.L_15:
        /*0038*/ 	.byte	0x04, 0x17
        /*003a*/ 	.short	(.L_17 - .L_16)
.L_16:
        /*003c*/ 	.word	0x00000000
        /*0040*/ 	.short	0x0001
        /*0042*/ 	.short	0x0008
        /*0044*/ 	.byte	0x00, 0xf4, 0x21, 0x00


	//----- nvinfo : EIATTR_KPARAM_INFO
	.align		4
.L_17:
        /*0048*/ 	.byte	0x04, 0x17
        /*004a*/ 	.short	(.L_19 - .L_18)
.L_18:
        /*004c*/ 	.word	0x00000000
        /*0050*/ 	.short	0x0000
        /*0052*/ 	.short	0x0000
        /*0054*/ 	.byte	0x00, 0xf4, 0x21, 0x00


	//----- nvinfo : EIATTR_SPARSE_MMA_MASK
	.align		4
.L_19:
        /*0058*/ 	.byte	0x03, 0x50
        /*005a*/ 	.short	0x0000


	//----- nvinfo : EIATTR_MAXREG_COUNT
	.align		4
        /*005c*/ 	.byte	0x03, 0x1b
        /*005e*/ 	.short	0x00ff


	//----- nvinfo : EIATTR_EXIT_INSTR_OFFSETS
	.align		4
        /*0060*/ 	.byte	0x04, 0x1c
        /*0062*/ 	.short	(.L_21 - .L_20)


	//   ....[0]....
.L_20:
        /*0064*/ 	.word	0x000008c0


	//----- nvinfo : EIATTR_REQNTID
	.align		4
.L_21:
        /*0068*/ 	.byte	0x04, 0x10
        /*006a*/ 	.short	(.L_23 - .L_22)
.L_22:
        /*006c*/ 	.word	0x00000080
        /*0070*/ 	.word	0x00000001
        /*0074*/ 	.word	0x00000001


	//----- nvinfo : EIATTR_CBANK_PARAM_SIZE
	.align		4
.L_23:
        /*0078*/ 	.byte	0x03, 0x19
        /*007a*/ 	.short	0x0024


	//----- nvinfo : EIATTR_PARAM_CBANK
	.align		4
        /*007c*/ 	.byte	0x04, 0x0a
        /*007e*/ 	.short	(.L_25 - .L_24)
	.align		4
.L_24:
        /*0080*/ 	.word	index@(.nv.constant0.triton_poi_fused_cat_4)
        /*0084*/ 	.short	0x0210
        /*0086*/ 	.short	0x0024


	//----- nvinfo : EIATTR_SW_WAR
	.align		4
.L_25:
        /*0088*/ 	.byte	0x04, 0x36
        /*008a*/ 	.short	(.L_27 - .L_26)
.L_26:
        /*008c*/ 	.word	0x00000008
.L_27:


//--------------------- .nv.callgraph             --------------------------
	.section	.nv.callgraph,"",@"SHT_CUDA_CALLGRAPH"
	.align	4
	.sectionentsize	8
	.align		4
        /*0000*/ 	.word	0x00000000
	.align		4
        /*0004*/ 	.word	0xffffffff
	.align		4
        /*0008*/ 	.word	0x00000000
	.align		4
        /*000c*/ 	.word	0xfffffffe
	.align		4
        /*0010*/ 	.word	0x00000000
	.align		4
        /*0014*/ 	.word	0xfffffffd
	.align		4
        /*0018*/ 	.word	0x00000000
	.align		4
        /*001c*/ 	.word	0xfffffffc


//--------------------- .text.triton_poi_fused_cat_4 --------------------------
	.section	.text.triton_poi_fused_cat_4,"ax",@progbits
	.align	128
        .global         triton_poi_fused_cat_4
        .type           triton_poi_fused_cat_4,@function
        .size           triton_poi_fused_cat_4,(.L_x_1 - triton_poi_fused_cat_4)
        .other          triton_poi_fused_cat_4,@"STO_CUDA_ENTRY STV_DEFAULT"
triton_poi_fused_cat_4:
.text.triton_poi_fused_cat_4:
[----:B------:R-:W-:Y:S01]  /*0000*/  LDC R1, c[0x0][0x28] ;  /* 0x00000a00ff017b82 */ /* 0x000fe20000000800 */
[----:B------:R-:W1:Y:S07]  /*0010*/  S2R R0, SR_TID.X ;  /* 0x0000000000007919 */ /* 0x000e6e0000002100 */
[----:B------:R-:W2:Y:S01]  /*0020*/  LDC.64 R24, c[0x0][0x218] ;  /* 0x00008600ff187b82 */ /* 0x000ea20000000a00 */
[----:B------:R-:W-:Y:S01]  /*0030*/  ULDC.64 UR4, c[0x0][0x208] ;  /* 0x0000820000047ab9 */ /* 0x000fe20000000a00 */
[----:B------:R-:W-:Y:S01]  /*0040*/  CS2R R26, SRZ ;  /* 0x00000000001a7805 */ /* 0x000fe2000001ff00 */
[----:B------:R-:W3:Y:S05]  /*0050*/  S2R R23, SR_CTAID.X ;  /* 0x0000000000177919 */ /* 0x000eea0000002500 */
[----:B------:R-:W4:Y:S01]  /*0060*/  LDC.64 R14, c[0x0][0x220] ;  /* 0x00008800ff0e7b82 */ /* 0x000f220000000a00 */
[----:B-1----:R-:W-:Y:S01]  /*0070*/  IMAD.SHL.U32 R0, R0, 0x4, RZ ;  /* 0x0000000400007824 */ /* 0x002fe200078e00ff */
[----:B---3--:R-:W-:-:S04]  /*0080*/  SHF.R.S32.HI R8, RZ, 0x15, R23 ;  /* 0x00000015ff087819 */ /* 0x008fc80000011417 */
[----:B------:R-:W-:Y:S02]  /*0090*/  LOP3.LUT R0, R0, 0x1fc, RZ, 0xc0, !PT ;  /* 0x000001fc00007812 */ /* 0x000fe400078ec0ff */
[----:B------:R-:W-:-:S03]  /*00a0*/  SGXT R8, R8, 0x1 ;  /* 0x000000010808781a */ /* 0x000fc60000000200 */
[----:B------:R-:W-:-:S04]  /*00b0*/  IMAD R23, R23, 0x400, R0 ;  /* 0x0000040017177824 */ /* 0x000fc800078e0200 */
[----:B------:R-:W-:Y:S01]  /*00c0*/  IMAD.HI R2, R23, 0x2aaaaaab, RZ ;  /* 0x2aaaaaab17027827 */ /* 0x000fe200078e02ff */
[----:B------:R-:W-:-:S04]  /*00d0*/  LEA.HI R0, R8, R23, RZ, 0xc ;  /* 0x0000001708007211 */ /* 0x000fc800078f60ff */
[----:B------:R-:W-:-:S05]  /*00e0*/  SHF.R.S32.HI R3, RZ, 0xc, R0 ;  /* 0x0000000cff037819 */ /* 0x000fca0000011400 */
[----:B------:R-:W-:-:S05]  /*00f0*/  IMAD.HI R4, R3, 0x2aaaaaab, RZ ;  /* 0x2aaaaaab03047827 */ /* 0x000fca00078e02ff */
[----:B------:R-:W-:-:S04]  /*0100*/  SHF.R.U32.HI R5, RZ, 0x1f, R4 ;  /* 0x0000001fff057819 */ /* 0x000fc80000011604 */
[----:B------:R-:W-:Y:S02]  /*0110*/  LEA.HI R6, R4, R5, RZ, 0x1c ;  /* 0x0000000504067211 */ /* 0x000fe400078fe0ff */
[----:B------:R-:W-:Y:S02]  /*0120*/  SHF.R.U32.HI R5, RZ, 0x1f, R2 ;  /* 0x0000001fff057819 */ /* 0x000fe40000011602 */
[----:B------:R-:W-:Y:S01]  /*0130*/  LOP3.LUT R4, R0, 0xfffff000, RZ, 0xc0, !PT ;  /* 0xfffff00000047812 */ /* 0x000fe200078ec0ff */
[----:B------:R-:W-:Y:S01]  /*0140*/  IMAD R0, R6, -0x60, R3 ;  /* 0xffffffa006007824 */ /* 0x000fe200078e0203 */
[----:B------:R-:W-:Y:S02]  /*0150*/  LEA.HI.SX32 R2, R2, R5, 0x10 ;  /* 0x0000000502027211 */ /* 0x000fe400078f82ff */
[----:B------:R-:W-:Y:S01]  /*0160*/  CS2R R6, SRZ ;  /* 0x0000000000067805 */ /* 0x000fe2000001ff00 */
[----:B------:R-:W-:Y:S01]  /*0170*/  IMAD.IADD R3, R23, 0x1, -R4 ;  /* 0x0000000117037824 */ /* 0x000fe200078e0a04 */
[C---:B------:R-:W-:Y:S01]  /*0180*/  ISETP.GT.AND P3, PT, R0.reuse, 0x3f, PT ;  /* 0x0000003f0000780c */ /* 0x040fe20003f64270 */
[----:B------:R-:W-:Y:S01]  /*0190*/  VIADD R12, R0, 0xffffffc0 ;  /* 0xffffffc0000c7836 */ /* 0x000fe20000000000 */
[----:B------:R-:W-:Y:S01]  /*01a0*/  CS2R R4, SRZ ;  /* 0x0000000000047805 */ /* 0x000fe2000001ff00 */
[----:B------:R-:W-:-:S04]  /*01b0*/  IMAD R3, R2, 0x20000, R3 ;  /* 0x0002000002037824 */ /* 0x000fc800078e0203 */
[C---:B------:R-:W-:Y:S01]  /*01c0*/  IMAD R3, R12.reuse, 0x1000, R3 ;  /* 0x000010000c037824 */ /* 0x040fe200078e0203 */
[----:B------:R-:W-:Y:S01]  /*01d0*/  CS2R R20, SRZ ;  /* 0x0000000000147805 */ /* 0x000fe2000001ff00 */
[----:B----4-:R-:W-:-:S04]  /*01e0*/  IMAD.WIDE R12, R12, 0x4, R14 ;  /* 0x000000040c0c7825 */ /* 0x010fc800078e020e */
[----:B--2---:R-:W-:-:S04]  /*01f0*/  IMAD.WIDE R10, R3, 0x4, R24 ;  /* 0x00000004030a7825 */ /* 0x004fc800078e0218 */
[----:B------:R-:W-:Y:S01]  /*0200*/  IMAD.MOV.U32 R22, RZ, RZ, RZ ;  /* 0x000000ffff167224 */ /* 0x000fe200078e00ff */
[----:B------:R1:W2:Y:S01]  /*0210*/  @P3 LDG.E.128 R4, desc[UR4][R10.64] ;  /* 0x000000040a043981 */ /* 0x0002a2000c1e1d00 */
[----:B------:R-:W-:Y:S01]  /*0220*/  VIADD R3, R23, 0x200 ;  /* 0x0000020017037836 */ /* 0x000fe20000000000 */
[----:B------:R-:W-:Y:S02]  /*0230*/  ISETP.GE.AND P1, PT, R0, 0x40, PT ;  /* 0x000000400000780c */ /* 0x000fe40003f26270 */
[----:B------:R-:W3:Y:S01]  /*0240*/  @P3 LDG.E.EL R27, desc[UR4][R12.64] ;  /* 0x000000040c1b3981 */ /* 0x000ee2000c2e1900 */
[----:B------:R-:W-:Y:S01]  /*0250*/  IMAD.HI R16, R3, 0x2aaaaaab, RZ ;  /* 0x2aaaaaab03107827 */ /* 0x000fe200078e02ff */
[----:B------:R-:W-:Y:S02]  /*0260*/  LEA.HI R8, R8, R3, RZ, 0xc ;  /* 0x0000000308087211 */ /* 0x000fe400078f60ff */
[----:B------:R-:W4:Y:S02]  /*0270*/  @P3 LDG.E.EL R22, desc[UR4][R12.64] ;  /* 0x000000040c163981 */ /* 0x000f24000c2e1900 */
[----:B------:R-:W-:-:S02]  /*0280*/  SHF.R.U32.HI R17, RZ, 0x1f, R16 ;  /* 0x0000001fff117819 */ /* 0x000fc40000011610 */
[----:B------:R-:W-:Y:S01]  /*0290*/  SHF.R.S32.HI R9, RZ, 0xc, R8 ;  /* 0x0000000cff097819 */ /* 0x000fe20000011408 */
[----:B------:R-:W5:Y:S01]  /*02a0*/  @P3 LDG.E.EL R21, desc[UR4][R12.64] ;  /* 0x000000040c153981 */ /* 0x000f62000c2e1900 */
[----:B------:R-:W-:Y:S02]  /*02b0*/  LEA.HI.SX32 R16, R16, R17, 0x10 ;  /* 0x0000001110107211 */ /* 0x000fe400078f82ff */
[----:B------:R-:W-:Y:S01]  /*02c0*/  LOP3.LUT R8, R8, 0xfffff000, RZ, 0xc0, !PT ;  /* 0xfffff00008087812 */ /* 0x000fe200078ec0ff */
[----:B------:R-:W-:-:S04]  /*02d0*/  IMAD.HI R18, R9, 0x2aaaaaab, RZ ;  /* 0x2aaaaaab09127827 */ /* 0x000fc800078e02ff */
[----:B-1----:R-:W-:Y:S02]  /*02e0*/  IMAD.IADD R11, R3, 0x1, -R8 ;  /* 0x00000001030b7824 */ /* 0x002fe400078e0a08 */
[C---:B------:R-:W-:Y:S01]  /*02f0*/  IMAD R29, R16.reuse, -0x60000, R3 ;  /* 0xfffa0000101d7824 */ /* 0x040fe200078e0203 */
[----:B------:R-:W-:Y:S01]  /*0300*/  SHF.R.U32.HI R19, RZ, 0x1f, R18 ;  /* 0x0000001fff137819 */ /* 0x000fe20000011612 */
[C---:B------:R-:W-:Y:S02]  /*0310*/  IMAD R11, R16.reuse, 0x20000, R11 ;  /* 0x00020000100b7824 */ /* 0x040fe400078e020b */
[----:B------:R-:W-:Y:S01]  /*0320*/  IMAD R29, R16, 0x40000, R29 ;  /* 0x00040000101d7824 */ /* 0x000fe200078e021d */
[----:B------:R-:W-:Y:S01]  /*0330*/  LEA.HI R18, R18, R19, RZ, 0x1c ;  /* 0x0000001312127211 */ /* 0x000fe200078fe0ff */
[----:B------:R-:W1:Y:S01]  /*0340*/  LDC.64 R16, c[0x0][0x210] ;  /* 0x00008400ff107b82 */ /* 0x000e620000000a00 */
[----:B------:R-:W-:-:S03]  /*0350*/  IMAD R19, R2, -0x60000, R23 ;  /* 0xfffa000002137824 */ /* 0x000fc600078e0217 */
[----:B------:R-:W-:Y:S02]  /*0360*/  IMAD R18, R18, -0x60, R9 ;  /* 0xffffffa012127824 */ /* 0x000fe400078e0209 */
[----:B------:R-:W-:Y:S02]  /*0370*/  IMAD R19, R2, 0x40000, R19 ;  /* 0x0004000002137824 */ /* 0x000fe400078e0213 */
[C---:B------:R-:W-:Y:S01]  /*0380*/  VIADD R2, R18.reuse, 0xffffffc0 ;  /* 0xffffffc012027836 */ /* 0x040fe20000000000 */
[----:B------:R-:W-:-:S03]  /*0390*/  ISETP.GT.AND P2, PT, R18, 0x3f, PT ;  /* 0x0000003f1200780c */ /* 0x000fc60003f44270 */
[C---:B------:R-:W-:Y:S02]  /*03a0*/  IMAD R28, R2.reuse, 0x1000, R11 ;  /* 0x00001000021c7824 */ /* 0x040fe400078e020b */
[----:B------:R-:W-:Y:S01]  /*03b0*/  IMAD.WIDE R14, R2, 0x4, R14 ;  /* 0x00000004020e7825 */ /* 0x000fe200078e020e */
[----:B------:R-:W-:-:S03]  /*03c0*/  CS2R R2, SRZ ;  /* 0x0000000000027805 */ /* 0x000fc6000001ff00 */
[----:B------:R-:W-:Y:S01]  /*03d0*/  IMAD.MOV.U32 R0, RZ, RZ, RZ ;  /* 0x000000ffff007224 */ /* 0x000fe200078e00ff */
[----:B------:R-:W-:Y:S02]  /*03e0*/  ISETP.GE.AND P0, PT, R18, 0x40, PT ;  /* 0x000000401200780c */ /* 0x000fe40003f06270 */
[----:B------:R1:W5:Y:S01]  /*03f0*/  @P3 LDG.E.EL R3, desc[UR4][R12.64] ;  /* 0x000000040c033981 */ /* 0x000362000c2e1900 */
[----:B------:R-:W-:Y:S02]  /*0400*/  CS2R R8, SRZ ;  /* 0x0000000000087805 */ /* 0x000fe4000001ff00 */
[----:B------:R-:W-:Y:S01]  /*0410*/  CS2R R10, SRZ ;  /* 0x00000000000a7805 */ /* 0x000fe2000001ff00 */
[----:B-1----:R-:W-:Y:S01]  /*0420*/  IMAD.WIDE R18, R19, 0x4, R16 ;  /* 0x0000000413127825 */ /* 0x002fe200078e0210 */
[----:B------:R-:W5:Y:S04]  /*0430*/  @P2 LDG.E.EL R20, desc[UR4][R14.64] ;  /* 0x000000040e142981 */ /* 0x000f68000c2e1900 */
[----:B------:R-:W5:Y:S01]  /*0440*/  @P2 LDG.E.EL R26, desc[UR4][R14.64] ;  /* 0x000000040e1a2981 */ /* 0x000f62000c2e1900 */
[----:B------:R-:W-:Y:S01]  /*0450*/  IMAD.WIDE R24, R28, 0x4, R24 ;  /* 0x000000041c187825 */ /* 0x000fe200078e0218 */
[----:B------:R-:W-:-:S02]  /*0460*/  CS2R R12, SRZ ;  /* 0x00000000000c7805 */ /* 0x000fc4000001ff00 */
[----:B------:R-:W5:Y:S04]  /*0470*/  @P2 LDG.E.EL R2, desc[UR4][R14.64] ;  /* 0x000000040e022981 */ /* 0x000f68000c2e1900 */
[----:B------:R1:W5:Y:S04]  /*0480*/  @P2 LDG.E.EL R0, desc[UR4][R14.64] ;  /* 0x000000040e002981 */ /* 0x000368000c2e1900 */
[----:B------:R1:W5:Y:S02]  /*0490*/  @!P1 LDG.E.128 R8, desc[UR4][R18.64] ;  /* 0x0000000412089981 */ /* 0x000364000c1e1d00 */
[----:B-1----:R-:W-:-:S06]  /*04a0*/  CS2R R14, SRZ ;  /* 0x00000000000e7805 */ /* 0x002fcc000001ff00 */
[----:B------:R1:W5:Y:S01]  /*04b0*/  @P2 LDG.E.128 R12, desc[UR4][R24.64] ;  /* 0x00000004180c2981 */ /* 0x000362000c1e1d00 */
[----:B------:R-:W-:Y:S01]  /*04c0*/  IMAD.WIDE R28, R29, 0x4, R16 ;  /* 0x000000041d1c7825 */ /* 0x000fe200078e0210 */
[----:B------:R-:W-:Y:S02]  /*04d0*/  CS2R R16, SRZ ;  /* 0x0000000000107805 */ /* 0x000fe4000001ff00 */
[----:B0-----:R-:W-:-:S06]  /*04e0*/  CS2R R18, SRZ ;  /* 0x0000000000127805 */ /* 0x001fcc000001ff00 */
[----:B------:R-:W5:Y:S01]  /*04f0*/  @!P0 LDG.E.128 R16, desc[UR4][R28.64] ;  /* 0x000000041c108981 */ /* 0x000f62000c1e1d00 */
[----:B--2---:R-:W-:Y:S02]  /*0500*/  SEL R4, R4, RZ, P3 ;  /* 0x000000ff04047207 */ /* 0x004fe40001800000 */
[----:B------:R-:W-:Y:S02]  /*0510*/  SEL R5, R5, RZ, P3 ;  /* 0x000000ff05057207 */ /* 0x000fe40001800000 */
[----:B---3--:R-:W-:Y:S02]  /*0520*/  SEL R27, R27, RZ, P3 ;  /* 0x000000ff1b1b7207 */ /* 0x008fe40001800000 */
[----:B------:R-:W-:Y:S02]  /*0530*/  SEL R6, R6, RZ, P3 ;  /* 0x000000ff06067207 */ /* 0x000fe40001800000 */
[----:B----4-:R-:W-:Y:S02]  /*0540*/  SEL R22, R22, RZ, P3 ;  /* 0x000000ff16167207 */ /* 0x010fe40001800000 */
[----:B------:R-:W-:-:S02]  /*0550*/  FSETP.GT.AND P6, PT, R4, -R27, PT ;  /* 0x8000001b0400720b */ /* 0x000fc40003fc4000 */
[----:B-----5:R-:W-:Y:S02]  /*0560*/  SEL R21, R21, RZ, P3 ;  /* 0x000000ff15157207 */ /* 0x020fe40001800000 */
[----:B------:R-:W-:Y:S02]  /*0570*/  SEL R7, R7, RZ, P3 ;  /* 0x000000ff07077207 */ /* 0x000fe40001800000 */
[C---:B------:R-:W-:Y:S01]  /*0580*/  FSETP.GT.AND P4, PT, R6.reuse, -R21, PT ;  /* 0x800000150600720b */ /* 0x040fe20003f84000 */
[----:B------:R-:W-:Y:S01]  /*0590*/  FADD R21, R6, R21 ;  /* 0x0000001506157221 */ /* 0x000fe20000000000 */
[----:B------:R-:W-:-:S05]  /*05a0*/  FADD R4, R4, R27 ;  /* 0x0000001b04047221 */ /* 0x000fca0000000000 */
[----:B------:R-:W-:-:S06]  /*05b0*/  @!P6 FMUL R4, R4, 0.20000000298023223877 ;  /* 0x3e4ccccd0404e820 */ /* 0x000fcc0000400000 */
[----:B------:R-:W-:Y:S01]  /*05c0*/  @!P4 FMUL R21, R21, 0.20000000298023223877 ;  /* 0x3e4ccccd1515c820 */ /* 0x000fe20000400000 */
[----:B-1----:R-:W-:Y:S02]  /*05d0*/  SEL R24, R3, RZ, P3 ;  /* 0x000000ff03187207 */ /* 0x002fe40001800000 */
[----:B------:R-:W-:Y:S02]  /*05e0*/  FSETP.GT.AND P3, PT, R5, -R22, PT ;  /* 0x800000160500720b */ /* 0x000fe40003f64000 */
[C---:B------:R-:W-:Y:S01]  /*05f0*/  FSETP.GT.AND P5, PT, R7.reuse, -R24, PT ;  /* 0x800000180700720b */ /* 0x040fe20003fa4000 */
[----:B------:R-:W-:Y:S02]  /*0600*/  FADD R3, R7, R24 ;  /* 0x0000001807037221 */ /* 0x000fe40000000000 */
[----:B------:R-:W0:Y:S01]  /*0610*/  LDC.64 R6, c[0x0][0x228] ;  /* 0x00008a00ff067b82 */ /* 0x000e220000000a00 */
[----:B------:R-:W-:Y:S01]  /*0620*/  FADD R5, R5, R22 ;  /* 0x0000001605057221 */ /* 0x000fe20000000000 */
[----:B------:R-:W-:-:S02]  /*0630*/  SEL R26, R26, RZ, P2 ;  /* 0x000000ff1a1a7207 */ /* 0x000fc40001000000 */
[----:B------:R-:W-:Y:S02]  /*0640*/  SEL R27, R2, RZ, P2 ;  /* 0x000000ff021b7207 */ /* 0x000fe40001000000 */
[----:B------:R-:W-:Y:S02]  /*0650*/  SEL R0, R0, RZ, P2 ;  /* 0x000000ff00007207 */ /* 0x000fe40001000000 */
[----:B------:R-:W-:Y:S02]  /*0660*/  SEL R25, R8, RZ, !P1 ;  /* 0x000000ff08197207 */ /* 0x000fe40004800000 */
[----:B------:R-:W-:Y:S02]  /*0670*/  SEL R8, R11, RZ, !P1 ;  /* 0x000000ff0b087207 */ /* 0x000fe40004800000 */
[----:B------:R-:W-:Y:S01]  /*0680*/  SEL R11, R20, RZ, P2 ;  /* 0x000000ff140b7207 */ /* 0x000fe20001000000 */
[----:B------:R-:W-:Y:S01]  /*0690*/  @!P3 FMUL R5, R5, 0.20000000298023223877 ;  /* 0x3e4ccccd0505b820 */ /* 0x000fe20000400000 */
[----:B------:R-:W-:-:S02]  /*06a0*/  SEL R12, R12, RZ, P2 ;  /* 0x000000ff0c0c7207 */ /* 0x000fc40001000000 */
[----:B------:R-:W-:Y:S02]  /*06b0*/  SEL R13, R13, RZ, P2 ;  /* 0x000000ff0d0d7207 */ /* 0x000fe40001000000 */
[----:B------:R-:W-:Y:S02]  /*06c0*/  SEL R14, R14, RZ, P2 ;  /* 0x000000ff0e0e7207 */ /* 0x000fe40001000000 */
[----:B------:R-:W-:Y:S02]  /*06d0*/  SEL R15, R15, RZ, P2 ;  /* 0x000000ff0f0f7207 */ /* 0x000fe40001000000 */
[----:B------:R-:W-:Y:S02]  /*06e0*/  FSETP.GT.AND P6, PT, R12, -R11, PT ;  /* 0x8000000b0c00720b */ /* 0x000fe40003fc4000 */
[----:B------:R-:W-:Y:S02]  /*06f0*/  FSETP.GT.AND P3, PT, R13, -R26, PT ;  /* 0x8000001a0d00720b */ /* 0x000fe40003f64000 */
[----:B------:R-:W-:-:S02]  /*0700*/  FSETP.GT.AND P4, PT, R14, -R27, PT ;  /* 0x8000001b0e00720b */ /* 0x000fc40003f84000 */
[----:B------:R-:W-:Y:S01]  /*0710*/  FSETP.GT.AND P2, PT, R15, -R0, PT ;  /* 0x800000000f00720b */ /* 0x000fe20003f44000 */
[----:B------:R-:W-:Y:S01]  /*0720*/  FADD R11, R12, R11 ;  /* 0x0000000b0c0b7221 */ /* 0x000fe20000000000 */
[----:B------:R-:W-:Y:S01]  /*0730*/  SEL R22, R9, RZ, !P1 ;  /* 0x000000ff09167207 */ /* 0x000fe20004800000 */
[----:B------:R-:W-:Y:S01]  /*0740*/  FADD R9, R13, R26 ;  /* 0x0000001a0d097221 */ /* 0x000fe20000000000 */
[----:B------:R-:W-:Y:S01]  /*0750*/  FADD R2, R14, R27 ;  /* 0x0000001b0e027221 */ /* 0x000fe20000000000 */
[----:B------:R-:W-:Y:S01]  /*0760*/  FADD R0, R15, R0 ;  /* 0x000000000f007221 */ /* 0x000fe20000000000 */
[----:B------:R-:W-:Y:S01]  /*0770*/  @!P5 FMUL R3, R3, 0.20000000298023223877 ;  /* 0x3e4ccccd0303d820 */ /* 0x000fe20000400000 */
[----:B------:R-:W-:Y:S01]  /*0780*/  @!P6 FMUL R11, R11, 0.20000000298023223877 ;  /* 0x3e4ccccd0b0be820 */ /* 0x000fe20000400000 */
[----:B------:R-:W-:Y:S01]  /*0790*/  SEL R10, R10, RZ, !P1 ;  /* 0x000000ff0a0a7207 */ /* 0x000fe20004800000 */
[----:B------:R-:W-:Y:S01]  /*07a0*/  @!P3 FMUL R9, R9, 0.20000000298023223877 ;  /* 0x3e4ccccd0909b820 */ /* 0x000fe20000400000 */
[----:B------:R-:W-:Y:S01]  /*07b0*/  SEL R16, R16, RZ, !P0 ;  /* 0x000000ff10107207 */ /* 0x000fe20004000000 */
[----:B------:R-:W-:Y:S01]  /*07c0*/  @!P4 FMUL R2, R2, 0.20000000298023223877 ;  /* 0x3e4ccccd0202c820 */ /* 0x000fe20000400000 */
[----:B------:R-:W-:Y:S01]  /*07d0*/  SEL R14, R17, RZ, !P0 ;  /* 0x000000ff110e7207 */ /* 0x000fe20004000000 */
[----:B------:R-:W-:Y:S01]  /*07e0*/  @!P2 FMUL R0, R0, 0.20000000298023223877 ;  /* 0x3e4ccccd0000a820 */ /* 0x000fe20000400000 */
[----:B------:R-:W-:Y:S01]  /*07f0*/  SEL R15, R18, RZ, !P0 ;  /* 0x000000ff120f7207 */ /* 0x000fe20004000000 */
[----:B0-----:R-:W-:Y:S01]  /*0800*/  IMAD.WIDE R12, R23, 0x4, R6 ;  /* 0x00000004170c7825 */ /* 0x001fe200078e0206 */
[----:B------:R-:W-:-:S02]  /*0810*/  SEL R19, R19, RZ, !P0 ;  /* 0x000000ff13137207 */ /* 0x000fc40004000000 */
[----:B------:R-:W-:Y:S02]  /*0820*/  SEL R7, R8, R3, !P1 ;  /* 0x0000000308077207 */ /* 0x000fe40004800000 */
[----:B------:R-:W-:Y:S02]  /*0830*/  SEL R6, R10, R21, !P1 ;  /* 0x000000150a067207 */ /* 0x000fe40004800000 */
[----:B------:R-:W-:Y:S02]  /*0840*/  SEL R8, R16, R11, !P0 ;  /* 0x0000000b10087207 */ /* 0x000fe40004000000 */
[----:B------:R-:W-:Y:S02]  /*0850*/  SEL R4, R25, R4, !P1 ;  /* 0x0000000419047207 */ /* 0x000fe40004800000 */
[----:B------:R-:W-:Y:S02]  /*0860*/  SEL R5, R22, R5, !P1 ;  /* 0x0000000516057207 */ /* 0x000fe40004800000 */
[----:B------:R-:W-:-:S02]  /*0870*/  SEL R9, R14, R9, !P0 ;  /* 0x000000090e097207 */ /* 0x000fc40004000000 */
[----:B------:R-:W-:Y:S02]  /*0880*/  SEL R10, R15, R2, !P0 ;  /* 0x000000020f0a7207 */ /* 0x000fe40004000000 */
[----:B------:R-:W-:Y:S01]  /*0890*/  SEL R11, R19, R0, !P0 ;  /* 0x00000000130b7207 */ /* 0x000fe20004000000 */
[----:B------:R-:W-:Y:S04]  /*08a0*/  STG.E.128 desc[UR4][R12.64], R4 ;  /* 0x000000040c007986 */ /* 0x000fe8000c101d04 */
[----:B------:R-:W-:Y:S01]  /*08b0*/  STG.E.128 desc[UR4][R12.64+0x800], R8 ;  /* 0x000800080c007986 */ /* 0x000fe2000c101d04 */
[----:B------:R-:W-:Y:S05]  /*08c0*/  EXIT ;  /* 0x000000000000794d */ /* 0x000fea0003800000 */
.L_x_0:
[----:B------:R-:W-:-:S00]  /*08d0*/  BRA `(.L_x_0) ;  /* 0xfffffffc00fc7947 */ /* 0x000fc0000383ffff */
[----:B------:R-:W-:-:S00]  /*08e0*/  NOP ;  /* 0x0000000000007918 */ /* 0x000fc00000000000 */
        /* <DEDUP_REMOVED lines=9> */
.L_x_1:


//--------------------- .nv.constant0.triton_poi_fused_cat_4 --------------------------
	.section	.nv.constant0.triton_poi_fused_cat_4,"a",@progbits
	.sectionflags	@""
	.align	4
.nv.constant0.triton_poi_fused_cat_4:
	.zero		564
